//
// Generated by NVIDIA NVVM Compiler
//
// Compiler Build ID: CL-36424714
// Cuda compilation tools, release 13.0, V13.0.88
// Based on NVVM 20.0.0
//

.version 9.0
.target sm_100
.address_size 64

	// .globl	_Z19GpuReduceNeighboredPiS_j

.visible .entry _Z19GpuReduceNeighboredPiS_j(
	.param .u64 .ptr .align 1 _Z19GpuReduceNeighboredPiS_j_param_0,
	.param .u64 .ptr .align 1 _Z19GpuReduceNeighboredPiS_j_param_1,
	.param .u32 _Z19GpuReduceNeighboredPiS_j_param_2
)
{
	.reg .pred 	%p<6>;
	.reg .b32 	%r<17>;
	.reg .b64 	%rd<13>;

	ld.param.u64 	%rd3, [_Z19GpuReduceNeighboredPiS_j_param_0];
	ld.param.u64 	%rd4, [_Z19GpuReduceNeighboredPiS_j_param_1];
	ld.param.u32 	%r7, [_Z19GpuReduceNeighboredPiS_j_param_2];
	mov.u32 	%r1, %tid.x;
	mov.u32 	%r2, %ctaid.x;
	mov.u32 	%r3, %ntid.x;
	mul.lo.s32 	%r4, %r2, %r3;
	add.s32 	%r8, %r4, %r1;
	setp.ge.u32 	%p1, %r8, %r7;
	@%p1 bra 	$L__BB0_8;
	cvta.to.global.u64 	%rd5, %rd3;
	mul.wide.u32 	%rd6, %r4, 4;
	add.s64 	%rd1, %rd5, %rd6;
	setp.lt.u32 	%p2, %r3, 2;
	@%p2 bra 	$L__BB0_6;
	mul.wide.u32 	%rd7, %r1, 4;
	add.s64 	%rd2, %rd1, %rd7;
	mov.b32 	%r16, 1;
$L__BB0_3:
	shl.b32 	%r6, %r16, 1;
	add.s32 	%r10, %r6, -1;
	and.b32  	%r11, %r10, %r1;
	setp.ne.s32 	%p3, %r11, 0;
	@%p3 bra 	$L__BB0_5;
	mul.wide.s32 	%rd8, %r16, 4;
	add.s64 	%rd9, %rd2, %rd8;
	ld.global.u32 	%r12, [%rd9];
	ld.global.u32 	%r13, [%rd2];
	add.s32 	%r14, %r13, %r12;
	st.global.u32 	[%rd2], %r14;
$L__BB0_5:
	bar.sync 	0;
	setp.lt.u32 	%p4, %r6, %r3;
	mov.u32 	%r16, %r6;
	@%p4 bra 	$L__BB0_3;
$L__BB0_6:
	setp.ne.s32 	%p5, %r1, 0;
	@%p5 bra 	$L__BB0_8;
	ld.global.u32 	%r15, [%rd1];
	cvta.to.global.u64 	%rd10, %rd4;
	mul.wide.u32 	%rd11, %r2, 4;
	add.s64 	%rd12, %rd10, %rd11;
	st.global.u32 	[%rd12], %r15;
$L__BB0_8:
	ret;

}
	// .globl	_Z21GpuReduceNeighboredV2PiS_j
.visible .entry _Z21GpuReduceNeighboredV2PiS_j(
	.param .u64 .ptr .align 1 _Z21GpuReduceNeighboredV2PiS_j_param_0,
	.param .u64 .ptr .align 1 _Z21GpuReduceNeighboredV2PiS_j_param_1,
	.param .u32 _Z21GpuReduceNeighboredV2PiS_j_param_2
)
{
	.reg .pred 	%p<6>;
	.reg .b32 	%r<17>;
	.reg .b64 	%rd<13>;

	ld.param.u64 	%rd2, [_Z21GpuReduceNeighboredV2PiS_j_param_0];
	ld.param.u64 	%rd3, [_Z21GpuReduceNeighboredV2PiS_j_param_1];
	ld.param.u32 	%r8, [_Z21GpuReduceNeighboredV2PiS_j_param_2];
	mov.u32 	%r1, %tid.x;
	mov.u32 	%r2, %ctaid.x;
	mov.u32 	%r3, %ntid.x;
	mul.lo.s32 	%r4, %r2, %r3;
	add.s32 	%r9, %r4, %r1;
	setp.ge.u32 	%p1, %r9, %r8;
	@%p1 bra 	$L__BB1_8;
	cvta.to.global.u64 	%rd4, %rd2;
	mul.wide.u32 	%rd5, %r4, 4;
	add.s64 	%rd1, %rd4, %rd5;
	setp.lt.u32 	%p2, %r3, 2;
	@%p2 bra 	$L__BB1_6;
	mov.b32 	%r16, 1;
$L__BB1_3:
	shl.b32 	%r6, %r16, 1;
	mul.lo.s32 	%r7, %r6, %r1;
	setp.ge.u32 	%p3, %r7, %r3;
	@%p3 bra 	$L__BB1_5;
	add.s32 	%r11, %r7, %r16;
	mul.wide.u32 	%rd6, %r11, 4;
	add.s64 	%rd7, %rd1, %rd6;
	ld.global.u32 	%r12, [%rd7];
	mul.wide.u32 	%rd8, %r7, 4;
	add.s64 	%rd9, %rd1, %rd8;
	ld.global.u32 	%r13, [%rd9];
	add.s32 	%r14, %r13, %r12;
	st.global.u32 	[%rd9], %r14;
$L__BB1_5:
	bar.sync 	0;
	setp.lt.u32 	%p4, %r6, %r3;
	mov.u32 	%r16, %r6;
	@%p4 bra 	$L__BB1_3;
$L__BB1_6:
	setp.ne.s32 	%p5, %r1, 0;
	@%p5 bra 	$L__BB1_8;
	ld.global.u32 	%r15, [%rd1];
	cvta.to.global.u64 	%rd10, %rd3;
	mul.wide.u32 	%rd11, %r2, 4;
	add.s64 	%rd12, %rd10, %rd11;
	st.global.u32 	[%rd12], %r15;
$L__BB1_8:
	ret;

}
	// .globl	_Z20GpuReduceInterleavedPiS_j
.visible .entry _Z20GpuReduceInterleavedPiS_j(
	.param .u64 .ptr .align 1 _Z20GpuReduceInterleavedPiS_j_param_0,
	.param .u64 .ptr .align 1 _Z20GpuReduceInterleavedPiS_j_param_1,
	.param .u32 _Z20GpuReduceInterleavedPiS_j_param_2
)
{
	.reg .pred 	%p<6>;
	.reg .b32 	%r<14>;
	.reg .b64 	%rd<13>;

	ld.param.u64 	%rd3, [_Z20GpuReduceInterleavedPiS_j_param_0];
	ld.param.u64 	%rd4, [_Z20GpuReduceInterleavedPiS_j_param_1];
	ld.param.u32 	%r7, [_Z20GpuReduceInterleavedPiS_j_param_2];
	mov.u32 	%r1, %tid.x;
	mov.u32 	%r2, %ctaid.x;
	mov.u32 	%r13, %ntid.x;
	mul.lo.s32 	%r4, %r2, %r13;
	add.s32 	%r8, %r4, %r1;
	setp.ge.u32 	%p1, %r8, %r7;
	@%p1 bra 	$L__BB2_8;
	cvta.to.global.u64 	%rd5, %rd3;
	mul.wide.u32 	%rd6, %r4, 4;
	add.s64 	%rd1, %rd5, %rd6;
	setp.lt.u32 	%p2, %r13, 2;
	@%p2 bra 	$L__BB2_6;
	mul.wide.u32 	%rd7, %r1, 4;
	add.s64 	%rd2, %rd1, %rd7;
$L__BB2_3:
	shr.u32 	%r6, %r13, 1;
	setp.ge.u32 	%p3, %r1, %r6;
	@%p3 bra 	$L__BB2_5;
	mul.wide.u32 	%rd8, %r6, 4;
	add.s64 	%rd9, %rd2, %rd8;
	ld.global.u32 	%r9, [%rd9];
	ld.global.u32 	%r10, [%rd2];
	add.s32 	%r11, %r10, %r9;
	st.global.u32 	[%rd2], %r11;
$L__BB2_5:
	bar.sync 	0;
	setp.gt.u32 	%p4, %r13, 3;
	mov.u32 	%r13, %r6;
	@%p4 bra 	$L__BB2_3;
$L__BB2_6:
	setp.ne.s32 	%p5, %r1, 0;
	@%p5 bra 	$L__BB2_8;
	ld.global.u32 	%r12, [%rd1];
	cvta.to.global.u64 	%rd10, %rd4;
	mul.wide.u32 	%rd11, %r2, 4;
	add.s64 	%rd12, %rd10, %rd11;
	st.global.u32 	[%rd12], %r12;
$L__BB2_8:
	ret;

}


// ===== COMPILED SASS (sm_100) =====

	.target	sm_100

	.elftype	@"ET_EXEC"


//--------------------- .note.nv.tkinfo           --------------------------
	.section	.note.nv.tkinfo,"",@"SHT_NOTE"
	.sectionflags	@"SHF_NOTE_NV_TKINFO"
	.tkinfo
        /*0018*/ 	.word	0x00000002
        /*0030*/ 	.string	""
        /*0030*/ 	.string	"ptxas"
        /*0030*/ 	.string	"Cuda compilation tools, release 13.0, V13.0.88"
        /*0030*/ 	.string	"Build cuda_13.0.r13.0/compiler.36424714_0"
        /*0030*/ 	.string	"-arch sm_100 -m 64 "



//--------------------- .note.nv.cuinfo           --------------------------
	.section	.note.nv.cuinfo,"",@"SHT_NOTE"
	.sectionflags	@"SHF_NOTE_NV_CUINFO"
        /*0018*/ 	.short	0x0002
        /*001a*/ 	.short	0x0064
        /*001c*/ 	.short	0x0082
	.zero		2


//--------------------- .nv.info                  --------------------------
	.section	.nv.info,"",@"SHT_CUDA_INFO"
	.align	4


	//----- nvinfo : EIATTR_REGCOUNT
	.align		4
        /*0000*/ 	.byte	0x04, 0x2f
        /*0002*/ 	.short	(.L_1 - .L_0)
	.align		4
.L_0:
        /*0004*/ 	.word	index@(_Z19GpuReduceNeighboredPiS_j)
        /*0008*/ 	.word	0x00000010


	//----- nvinfo : EIATTR_FRAME_SIZE
	.align		4
.L_1:
        /*000c*/ 	.byte	0x04, 0x11
        /*000e*/ 	.short	(.L_3 - .L_2)
	.align		4
.L_2:
        /*0010*/ 	.word	index@(_Z19GpuReduceNeighboredPiS_j)
        /*0014*/ 	.word	0x00000000


	//----- nvinfo : EIATTR_REGCOUNT
	.align		4
.L_3:
        /*0018*/ 	.byte	0x04, 0x2f
        /*001a*/ 	.short	(.L_5 - .L_4)
	.align		4
.L_4:
        /*001c*/ 	.word	index@(_Z21GpuReduceNeighboredV2PiS_j)
        /*0020*/ 	.word	0x0000000e


	//----- nvinfo : EIATTR_FRAME_SIZE
	.align		4
.L_5:
        /*0024*/ 	.byte	0x04, 0x11
        /*0026*/ 	.short	(.L_7 - .L_6)
	.align		4
.L_6:
        /*0028*/ 	.word	index@(_Z21GpuReduceNeighboredV2PiS_j)
        /*002c*/ 	.word	0x00000000


	//----- nvinfo : EIATTR_REGCOUNT
	.align		4
.L_7:
        /*0030*/ 	.byte	0x04, 0x2f
        /*0032*/ 	.short	(.L_9 - .L_8)
	.align		4
.L_8:
        /*0034*/ 	.word	index@(_Z20GpuReduceInterleavedPiS_j)
        /*0038*/ 	.word	0x00000010


	//----- nvinfo : EIATTR_FRAME_SIZE
	.align		4
.L_9:
        /*003c*/ 	.byte	0x04, 0x11
        /*003e*/ 	.short	(.L_11 - .L_10)
	.align		4
.L_10:
        /*0040*/ 	.word	index@(_Z20GpuReduceInterleavedPiS_j)
        /*0044*/ 	.word	0x00000000


	//----- nvinfo : EIATTR_MIN_STACK_SIZE
	.align		4
.L_11:
        /*0048*/ 	.byte	0x04, 0x12
        /*004a*/ 	.short	(.L_13 - .L_12)
	.align		4
.L_12:
        /*004c*/ 	.word	index@(_Z20GpuReduceInterleavedPiS_j)
        /*0050*/ 	.word	0x00000000


	//----- nvinfo : EIATTR_MIN_STACK_SIZE
	.align		4
.L_13:
        /*0054*/ 	.byte	0x04, 0x12
        /*0056*/ 	.short	(.L_15 - .L_14)
	.align		4
.L_14:
        /*0058*/ 	.word	index@(_Z21GpuReduceNeighboredV2PiS_j)
        /*005c*/ 	.word	0x00000000


	//----- nvinfo : EIATTR_MIN_STACK_SIZE
	.align		4
.L_15:
        /*0060*/ 	.byte	0x04, 0x12
        /*0062*/ 	.short	(.L_17 - .L_16)
	.align		4
.L_16:
        /*0064*/ 	.word	index@(_Z19GpuReduceNeighboredPiS_j)
        /*0068*/ 	.word	0x00000000
.L_17:


//--------------------- .nv.compat                --------------------------
	.section	.nv.compat,"",@"SHT_CUDA_COMPAT_INFO"
	.align	4
        /*0000*/ 	.byte	0x02, 0x09, 0x00, 0x00, 0x02, 0x02, 0x01, 0x00, 0x02, 0x05, 0x05, 0x00, 0x03, 0x07, 0x01, 0x01
        /*0010*/ 	.byte	0x02, 0x03, 0x00, 0x00, 0x02, 0x06, 0x01, 0x00, 0x04, 0x0b, 0x08, 0x00, 0x09, 0x00, 0x00, 0x00
        /*0020*/ 	.byte	0x00, 0x00, 0x00, 0x00


//--------------------- .nv.info._Z20GpuReduceInterleavedPiS_j --------------------------
	.section	.nv.info._Z20GpuReduceInterleavedPiS_j,"",@"SHT_CUDA_INFO"
	.sectionflags	@""
	.align	4


	//----- nvinfo : EIATTR_CUDA_API_VERSION
	.align		4
        /*0000*/ 	.byte	0x04, 0x37
        /*0002*/ 	.short	(.L_19 - .L_18)
.L_18:
        /*0004*/ 	.word	0x00000082


	//----- nvinfo : EIATTR_KPARAM_INFO
	.align		4
.L_19:
        /*0008*/ 	.byte	0x04, 0x17
        /*000a*/ 	.short	(.L_21 - .L_20)
.L_20:
        /*000c*/ 	.word	0x00000000
        /*0010*/ 	.short	0x0002
        /*0012*/ 	.short	0x0010
        /*0014*/ 	.byte	0x00, 0xf0, 0x11, 0x00


	//----- nvinfo : EIATTR_KPARAM_INFO
	.align		4
.L_21:
        /*0018*/ 	.byte	0x04, 0x17
        /*001a*/ 	.short	(.L_23 - .L_22)
.L_22:
        /*001c*/ 	.word	0x00000000
        /*0020*/ 	.short	0x0001
        /*0022*/ 	.short	0x0008
        /*0024*/ 	.byte	0x00, 0xf5, 0x21, 0x00


	//----- nvinfo : EIATTR_KPARAM_INFO
	.align		4
.L_23:
        /*0028*/ 	.byte	0x04, 0x17
        /*002a*/ 	.short	(.L_25 - .L_24)
.L_24:
        /*002c*/ 	.word	0x00000000
        /*0030*/ 	.short	0x0000
        /*0032*/ 	.short	0x0000
        /*0034*/ 	.byte	0x00, 0xf5, 0x21, 0x00


	//----- nvinfo : EIATTR_SPARSE_MMA_MASK
	.align		4
.L_25:
        /*0038*/ 	.byte	0x03, 0x50
        /*003a*/ 	.short	0x0000


	//----- nvinfo : EIATTR_MAXREG_COUNT
	.align		4
        /*003c*/ 	.byte	0x03, 0x1b
        /*003e*/ 	.short	0x00ff


	//----- nvinfo : EIATTR_NUM_BARRIERS
	.align		4
        /*0040*/ 	.byte	0x02, 0x4c
        /*0042*/ 	.byte	0x01
	.zero		1


	//----- nvinfo : EIATTR_MERCURY_ISA_VERSION
	.align		4
        /*0044*/ 	.byte	0x03, 0x5f
        /*0046*/ 	.short	0x0101


	//----- nvinfo : EIATTR_VRC_CTA_INIT_COUNT
	.align		4
        /*0048*/ 	.byte	0x02, 0x4a
	.zero		1
	.zero		1


	//----- nvinfo : EIATTR_EXIT_INSTR_OFFSETS
	.align		4
        /*004c*/ 	.byte	0x04, 0x1c
        /*004e*/ 	.short	(.L_27 - .L_26)


	//   ....[0]....
.L_26:
        /*0050*/ 	.word	0x00000090


	//   ....[1]....
        /*0054*/ 	.word	0x000001f0


	//   ....[2]....
        /*0058*/ 	.word	0x00000240


	//----- nvinfo : EIATTR_CRS_STACK_SIZE
	.align		4
.L_27:
        /*005c*/ 	.byte	0x04, 0x1e
        /*005e*/ 	.short	(.L_29 - .L_28)
.L_28:
        /*0060*/ 	.word	0x00000000


	//----- nvinfo : EIATTR_CBANK_PARAM_SIZE
	.align		4
.L_29:
        /*0064*/ 	.byte	0x03, 0x19
        /*0066*/ 	.short	0x0014


	//----- nvinfo : EIATTR_PARAM_CBANK
	.align		4
        /*0068*/ 	.byte	0x04, 0x0a
        /*006a*/ 	.short	(.L_31 - .L_30)
	.align		4
.L_30:
        /*006c*/ 	.word	index@(.nv.constant0._Z20GpuReduceInterleavedPiS_j)
        /*0070*/ 	.short	0x0380
        /*0072*/ 	.short	0x0014


	//----- nvinfo : EIATTR_SW_WAR
	.align		4
.L_31:
        /*0074*/ 	.byte	0x04, 0x36
        /*0076*/ 	.short	(.L_33 - .L_32)
.L_32:
        /*0078*/ 	.word	0x00000008
.L_33:


//--------------------- .nv.info._Z21GpuReduceNeighboredV2PiS_j --------------------------
	.section	.nv.info._Z21GpuReduceNeighboredV2PiS_j,"",@"SHT_CUDA_INFO"
	.sectionflags	@""
	.align	4


	//----- nvinfo : EIATTR_CUDA_API_VERSION
	.align		4
        /*0000*/ 	.byte	0x04, 0x37
        /*0002*/ 	.short	(.L_35 - .L_34)
.L_34:
        /*0004*/ 	.word	0x00000082


	//----- nvinfo : EIATTR_KPARAM_INFO
	.align		4
.L_35:
        /*0008*/ 	.byte	0x04, 0x17
        /*000a*/ 	.short	(.L_37 - .L_36)
.L_36:
        /*000c*/ 	.word	0x00000000
        /*0010*/ 	.short	0x0002
        /*0012*/ 	.short	0x0010
        /*0014*/ 	.byte	0x00, 0xf0, 0x11, 0x00


	//----- nvinfo : EIATTR_KPARAM_INFO
	.align		4
.L_37:
        /*0018*/ 	.byte	0x04, 0x17
        /*001a*/ 	.short	(.L_39 - .L_38)
.L_38:
        /*001c*/ 	.word	0x00000000
        /*0020*/ 	.short	0x0001
        /*0022*/ 	.short	0x0008
        /*0024*/ 	.byte	0x00, 0xf5, 0x21, 0x00


	//----- nvinfo : EIATTR_KPARAM_INFO
	.align		4
.L_39:
        /*0028*/ 	.byte	0x04, 0x17
        /*002a*/ 	.short	(.L_41 - .L_40)
.L_40:
        /*002c*/ 	.word	0x00000000
        /*0030*/ 	.short	0x0000
        /*0032*/ 	.short	0x0000
        /*0034*/ 	.byte	0x00, 0xf5, 0x21, 0x00


	//----- nvinfo : EIATTR_SPARSE_MMA_MASK
	.align		4
.L_41:
        /*0038*/ 	.byte	0x03, 0x50
        /*003a*/ 	.short	0x0000


	//----- nvinfo : EIATTR_MAXREG_COUNT
	.align		4
        /*003c*/ 	.byte	0x03, 0x1b
        /*003e*/ 	.short	0x00ff


	//----- nvinfo : EIATTR_NUM_BARRIERS
	.align		4
        /*0040*/ 	.byte	0x02, 0x4c
        /*0042*/ 	.byte	0x01
	.zero		1


	//----- nvinfo : EIATTR_MERCURY_ISA_VERSION
	.align		4
        /*0044*/ 	.byte	0x03, 0x5f
        /*0046*/ 	.short	0x0101


	//----- nvinfo : EIATTR_VRC_CTA_INIT_COUNT
	.align		4
        /*0048*/ 	.byte	0x02, 0x4a
	.zero		1
	.zero		1


	//----- nvinfo : EIATTR_EXIT_INSTR_OFFSETS
	.align		4
        /*004c*/ 	.byte	0x04, 0x1c
        /*004e*/ 	.short	(.L_43 - .L_42)


	//   ....[0]....
.L_42:
        /*0050*/ 	.word	0x00000080


	//   ....[1]....
        /*0054*/ 	.word	0x00000210


	//   ....[2]....
        /*0058*/ 	.word	0x00000260


	//----- nvinfo : EIATTR_CRS_STACK_SIZE
	.align		4
.L_43:
        /*005c*/ 	.byte	0x04, 0x1e
        /*005e*/ 	.short	(.L_45 - .L_44)
.L_44:
        /*0060*/ 	.word	0x00000000


	//----- nvinfo : EIATTR_CBANK_PARAM_SIZE
	.align		4
.L_45:
        /*0064*/ 	.byte	0x03, 0x19
        /*0066*/ 	.short	0x0014


	//----- nvinfo : EIATTR_PARAM_CBANK
	.align		4
        /*0068*/ 	.byte	0x04, 0x0a
        /*006a*/ 	.short	(.L_47 - .L_46)
	.align		4
.L_46:
        /*006c*/ 	.word	index@(.nv.constant0._Z21GpuReduceNeighboredV2PiS_j)
        /*0070*/ 	.short	0x0380
        /*0072*/ 	.short	0x0014


	//----- nvinfo : EIATTR_SW_WAR
	.align		4
.L_47:
        /*0074*/ 	.byte	0x04, 0x36
        /*0076*/ 	.short	(.L_49 - .L_48)
.L_48:
        /*0078*/ 	.word	0x00000008
.L_49:


//--------------------- .nv.info._Z19GpuReduceNeighboredPiS_j --------------------------
	.section	.nv.info._Z19GpuReduceNeighboredPiS_j,"",@"SHT_CUDA_INFO"
	.sectionflags	@""
	.align	4


	//----- nvinfo : EIATTR_CUDA_API_VERSION
	.align		4
        /*0000*/ 	.byte	0x04, 0x37
        /*0002*/ 	.short	(.L_51 - .L_50)
.L_50:
        /*0004*/ 	.word	0x00000082


	//----- nvinfo : EIATTR_KPARAM_INFO
	.align		4
.L_51:
        /*0008*/ 	.byte	0x04, 0x17
        /*000a*/ 	.short	(.L_53 - .L_52)
.L_52:
        /*000c*/ 	.word	0x00000000
        /*0010*/ 	.short	0x0002
        /*0012*/ 	.short	0x0010
        /*0014*/ 	.byte	0x00, 0xf0, 0x11, 0x00


	//----- nvinfo : EIATTR_KPARAM_INFO
	.align		4
.L_53:
        /*0018*/ 	.byte	0x04, 0x17
        /*001a*/ 	.short	(.L_55 - .L_54)
.L_54:
        /*001c*/ 	.word	0x00000000
        /*0020*/ 	.short	0x0001
        /*0022*/ 	.short	0x0008
        /*0024*/ 	.byte	0x00, 0xf5, 0x21, 0x00


	//----- nvinfo : EIATTR_KPARAM_INFO
	.align		4
.L_55:
        /*0028*/ 	.byte	0x04, 0x17
        /*002a*/ 	.short	(.L_57 - .L_56)
.L_56:
        /*002c*/ 	.word	0x00000000
        /*0030*/ 	.short	0x0000
        /*0032*/ 	.short	0x0000
        /*0034*/ 	.byte	0x00, 0xf5, 0x21, 0x00


	//----- nvinfo : EIATTR_SPARSE_MMA_MASK
	.align		4
.L_57:
        /*0038*/ 	.byte	0x03, 0x50
        /*003a*/ 	.short	0x0000


	//----- nvinfo : EIATTR_MAXREG_COUNT
	.align		4
        /*003c*/ 	.byte	0x03, 0x1b
        /*003e*/ 	.short	0x00ff


	//----- nvinfo : EIATTR_NUM_BARRIERS
	.align		4
        /*0040*/ 	.byte	0x02, 0x4c
        /*0042*/ 	.byte	0x01
	.zero		1


	//----- nvinfo : EIATTR_MERCURY_ISA_VERSION
	.align		4
        /*0044*/ 	.byte	0x03, 0x5f
        /*0046*/ 	.short	0x0101


	//----- nvinfo : EIATTR_VRC_CTA_INIT_COUNT
	.align		4
        /*0048*/ 	.byte	0x02, 0x4a
	.zero		1
	.zero		1


	//----- nvinfo : EIATTR_EXIT_INSTR_OFFSETS
	.align		4
        /*004c*/ 	.byte	0x04, 0x1c
        /*004e*/ 	.short	(.L_59 - .L_58)


	//   ....[0]....
.L_58:
        /*0050*/ 	.word	0x00000080


	//   ....[1]....
        /*0054*/ 	.word	0x00000200


	//   ....[2]....
        /*0058*/ 	.word	0x00000250


	//----- nvinfo : EIATTR_CRS_STACK_SIZE
	.align		4
.L_59:
        /*005c*/ 	.byte	0x04, 0x1e
        /*005e*/ 	.short	(.L_61 - .L_60)
.L_60:
        /*0060*/ 	.word	0x00000000


	//----- nvinfo : EIATTR_CBANK_PARAM_SIZE
	.align		4
.L_61:
        /*0064*/ 	.byte	0x03, 0x19
        /*0066*/ 	.short	0x0014


	//----- nvinfo : EIATTR_PARAM_CBANK
	.align		4
        /*0068*/ 	.byte	0x04, 0x0a
        /*006a*/ 	.short	(.L_63 - .L_62)
	.align		4
.L_62:
        /*006c*/ 	.word	index@(.nv.constant0._Z19GpuReduceNeighboredPiS_j)
        /*0070*/ 	.short	0x0380
        /*0072*/ 	.short	0x0014


	//----- nvinfo : EIATTR_SW_WAR
	.align		4
.L_63:
        /*0074*/ 	.byte	0x04, 0x36
        /*0076*/ 	.short	(.L_65 - .L_64)
.L_64:
        /*0078*/ 	.word	0x00000008
.L_65:


//--------------------- .nv.callgraph             --------------------------
	.section	.nv.callgraph,"",@"SHT_CUDA_CALLGRAPH"
	.align	4
	.sectionentsize	8
	.align		4
        /*0000*/ 	.word	0x00000000
	.align		4
        /*0004*/ 	.word	0xffffffff
	.align		4
        /*0008*/ 	.word	0x00000000
	.align		4
        /*000c*/ 	.word	0xfffffffe
	.align		4
        /*0010*/ 	.word	0x00000000
	.align		4
        /*0014*/ 	.word	0xfffffffd
	.align		4
        /*0018*/ 	.word	0x00000000
	.align		4
        /*001c*/ 	.word	0xfffffffc


//--------------------- .text._Z20GpuReduceInterleavedPiS_j --------------------------
	.section	.text._Z20GpuReduceInterleavedPiS_j,"ax",@progbits
	.align	128
        .global         _Z20GpuReduceInterleavedPiS_j
        .type           _Z20GpuReduceInterleavedPiS_j,@function
        .size           _Z20GpuReduceInterleavedPiS_j,(.L_x_15 - _Z20GpuReduceInterleavedPiS_j)
        .other          _Z20GpuReduceInterleavedPiS_j,@"STO_CUDA_ENTRY STV_DEFAULT"
_Z20GpuReduceInterleavedPiS_j:
.text._Z20GpuReduceInterleavedPiS_j:
[----:B------:R-:W-:Y:S01]  /*0000*/  LDC R1, c[0x0][0x37c] ;  /* 0x0000df00ff017b82 */ /* 0x000fe20000000800 */
[----:B------:R-:W0:Y:S01]  /*0010*/  S2R R11, SR_CTAID.X ;  /* 0x00000000000b7919 */ /* 0x000e220000002500 */
[----:B------:R-:W0:Y:S01]  /*0020*/  LDCU UR4, c[0x0][0x360] ;  /* 0x00006c00ff0477ac */ /* 0x000e220008000800 */
[----:B------:R-:W1:Y:S01]  /*0030*/  S2R R8, SR_TID.X ;  /* 0x0000000000087919 */ /* 0x000e620000002100 */
[----:B------:R-:W2:Y:S01]  /*0040*/  LDCU UR5, c[0x0][0x390] ;  /* 0x00007200ff0577ac */ /* 0x000ea20008000800 */
[----:B0-----:R-:W-:-:S04]  /*0050*/  IMAD R5, R11, UR4, RZ ;  /* 0x000000040b057c24 */ /* 0x001fc8000f8e02ff */
[----:B-1----:R-:W-:-:S05]  /*0060*/  IMAD.IADD R0, R5, 0x1, R8 ;  /* 0x0000000105007824 */ /* 0x002fca00078e0208 */
[----:B--2---:R-:W-:Y:S01]  /*0070*/  ISETP.GE.U32.AND P0, PT, R0, UR5, PT ;  /* 0x0000000500007c0c */ /* 0x004fe2000bf06070 */
[----:B------:R-:W-:-:S12]  /*0080*/  IMAD.U32 R0, RZ, RZ, UR4 ;  /* 0x00000004ff007e24 */ /* 0x000fd8000f8e00ff */
[----:B------:R-:W-:Y:S05]  /*0090*/  @P0 EXIT ;  /* 0x000000000000094d */ /* 0x000fea0003800000 */
[----:B------:R-:W0:Y:S01]  /*00a0*/  LDC.64 R2, c[0x0][0x380] ;  /* 0x0000e000ff027b82 */ /* 0x000e220000000a00 */
[----:B------:R-:W-:Y:S01]  /*00b0*/  ISETP.GE.U32.AND P0, PT, R0, 0x2, PT ;  /* 0x000000020000780c */ /* 0x000fe20003f06070 */
[----:B------:R-:W1:Y:S01]  /*00c0*/  LDCU.64 UR4, c[0x0][0x358] ;  /* 0x00006b00ff0477ac */ /* 0x000e620008000a00 */
[----:B0-----:R-:W-:-:S11]  /*00d0*/  IMAD.WIDE.U32 R2, R5, 0x4, R2 ;  /* 0x0000000405027825 */ /* 0x001fd600078e0002 */
[----:B-1----:R-:W-:Y:S05]  /*00e0*/  @!P0 BRA `(.L_x_0) ;  /* 0x00000000003c8947 */ /* 0x002fea0003800000 */
[----:B------:R-:W-:-:S07]  /*00f0*/  IMAD.WIDE.U32 R4, R8, 0x4, R2 ;  /* 0x0000000408047825 */ /* 0x000fce00078e0002 */
.L_x_3:
[----:B------:R-:W-:Y:S01]  /*0100*/  SHF.R.U32.HI R13, RZ, 0x1, R0 ;  /* 0x00000001ff0d7819 */ /* 0x000fe20000011600 */
[----:B------:R-:W-:Y:S03]  /*0110*/  BSSY.RECONVERGENT B0, `(.L_x_1) ;  /* 0x0000008000007945 */ /* 0x000fe60003800200 */
[----:B------:R-:W-:-:S13]  /*0120*/  ISETP.GE.U32.AND P0, PT, R8, R13, PT ;  /* 0x0000000d0800720c */ /* 0x000fda0003f06070 */
[----:B0-----:R-:W-:Y:S05]  /*0130*/  @P0 BRA `(.L_x_2) ;  /* 0x0000000000140947 */ /* 0x001fea0003800000 */
[----:B------:R-:W-:Y:S01]  /*0140*/  IMAD.WIDE.U32 R6, R13, 0x4, R4 ;  /* 0x000000040d067825 */ /* 0x000fe200078e0004 */
[----:B------:R-:W2:Y:S05]  /*0150*/  LDG.E R9, desc[UR4][R4.64] ;  /* 0x0000000404097981 */ /* 0x000eaa000c1e1900 */
[----:B------:R-:W2:Y:S02]  /*0160*/  LDG.E R6, desc[UR4][R6.64] ;  /* 0x0000000406067981 */ /* 0x000ea4000c1e1900 */
[----:B--2---:R-:W-:-:S05]  /*0170*/  IADD3 R9, PT, PT, R6, R9, RZ ;  /* 0x0000000906097210 */ /* 0x004fca0007ffe0ff */
[----:B------:R0:W-:Y:S02]  /*0180*/  STG.E desc[UR4][R4.64], R9 ;  /* 0x0000000904007986 */ /* 0x0001e4000c101904 */
.L_x_2:
[----:B------:R-:W-:Y:S05]  /*0190*/  BSYNC.RECONVERGENT B0 ;  /* 0x0000000000007941 */ /* 0x000fea0003800200 */
.L_x_1:
[----:B------:R-:W-:Y:S01]  /*01a0*/  BAR.SYNC.DEFER_BLOCKING 0x0 ;  /* 0x0000000000007b1d */ /* 0x000fe20000010000 */
[----:B------:R-:W-:Y:S02]  /*01b0*/  ISETP.GT.U32.AND P0, PT, R0, 0x3, PT ;  /* 0x000000030000780c */ /* 0x000fe40003f04070 */
[----:B------:R-:W-:-:S11]  /*01c0*/  MOV R0, R13 ;  /* 0x0000000d00007202 */ /* 0x000fd60000000f00 */
[----:B------:R-:W-:Y:S05]  /*01d0*/  @P0 BRA `(.L_x_3) ;  /* 0xfffffffc00c80947 */ /* 0x000fea000383ffff */
.L_x_0:
[----:B------:R-:W-:-:S13]  /*01e0*/  ISETP.NE.AND P0, PT, R8, RZ, PT ;  /* 0x000000ff0800720c */ /* 0x000fda0003f05270 */
[----:B------:R-:W-:Y:S05]  /*01f0*/  @P0 EXIT ;  /* 0x000000000000094d */ /* 0x000fea0003800000 */
[----:B------:R-:W2:Y:S01]  /*0200*/  LDG.E R3, desc[UR4][R2.64] ;  /* 0x0000000402037981 */ /* 0x000ea2000c1e1900 */
[----:B0-----:R-:W0:Y:S02]  /*0210*/  LDC.64 R4, c[0x0][0x388] ;  /* 0x0000e200ff047b82 */ /* 0x001e240000000a00 */
[----:B0-----:R-:W-:-:S05]  /*0220*/  IMAD.WIDE.U32 R4, R11, 0x4, R4 ;  /* 0x000000040b047825 */ /* 0x001fca00078e0004 */
[----:B--2---:R-:W-:Y:S01]  /*0230*/  STG.E desc[UR4][R4.64], R3 ;  /* 0x0000000304007986 */ /* 0x004fe2000c101904 */
[----:B------:R-:W-:Y:S05]  /*0240*/  EXIT ;  /* 0x000000000000794d */ /* 0x000fea0003800000 */
.L_x_4:
[----:B------:R-:W-:-:S00]  /*0250*/  BRA `(.L_x_4) ;  /* 0xfffffffc00fc7947 */ /* 0x000fc0000383ffff */
[----:B------:R-:W-:-:S00]  /*0260*/  NOP ;  /* 0x0000000000007918 */ /* 0x000fc00000000000 */
        /* <DEDUP_REMOVED lines=9> */
.L_x_15:


//--------------------- .text._Z21GpuReduceNeighboredV2PiS_j --------------------------
	.section	.text._Z21GpuReduceNeighboredV2PiS_j,"ax",@progbits
	.align	128
        .global         _Z21GpuReduceNeighboredV2PiS_j
        .type           _Z21GpuReduceNeighboredV2PiS_j,@function
        .size           _Z21GpuReduceNeighboredV2PiS_j,(.L_x_16 - _Z21GpuReduceNeighboredV2PiS_j)
        .other          _Z21GpuReduceNeighboredV2PiS_j,@"STO_CUDA_ENTRY STV_DEFAULT"
_Z21GpuReduceNeighboredV2PiS_j:
.text._Z21GpuReduceNeighboredV2PiS_j:
[----:B------:R-:W-:Y:S01]  /*0000*/  LDC R1, c[0x0][0x37c] ;  /* 0x0000df00ff017b82 */ /* 0x000fe20000000800 */
[----:B------:R-:W0:Y:S01]  /*0010*/  S2R R11, SR_CTAID.X ;  /* 0x00000000000b7919 */ /* 0x000e220000002500 */
[----:B------:R-:W0:Y:S01]  /*0020*/  LDCU UR6, c[0x0][0x360] ;  /* 0x00006c00ff0677ac */ /* 0x000e220008000800 */
[----:B------:R-:W1:Y:S01]  /*0030*/  S2R R0, SR_TID.X ;  /* 0x0000000000007919 */ /* 0x000e620000002100 */
[----:B------:R-:W2:Y:S01]  /*0040*/  LDCU UR4, c[0x0][0x390] ;  /* 0x00007200ff0477ac */ /* 0x000ea20008000800 */
[----:B0-----:R-:W-:-:S05]  /*0050*/  IMAD R5, R11, UR6, RZ ;  /* 0x000000060b057c24 */ /* 0x001fca000f8e02ff */
[----:B-1----:R-:W-:-:S04]  /*0060*/  IADD3 R2, PT, PT, R5, R0, RZ ;  /* 0x0000000005027210 */ /* 0x002fc80007ffe0ff */
[----:B--2---:R-:W-:-:S13]  /*0070*/  ISETP.GE.U32.AND P0, PT, R2, UR4, PT ;  /* 0x0000000402007c0c */ /* 0x004fda000bf06070 */
[----:B------:R-:W-:Y:S05]  /*0080*/  @P0 EXIT ;  /* 0x000000000000094d */ /* 0x000fea0003800000 */
[----:B------:R-:W0:Y:S01]  /*0090*/  LDC.64 R2, c[0x0][0x380] ;  /* 0x0000e000ff027b82 */ /* 0x000e220000000a00 */
[----:B------:R-:W-:Y:S01]  /*00a0*/  UISETP.GE.U32.AND UP0, UPT, UR6, 0x2, UPT ;  /* 0x000000020600788c */ /* 0x000fe2000bf06070 */
[----:B------:R-:W1:Y:S01]  /*00b0*/  LDCU.64 UR8, c[0x0][0x358] ;  /* 0x00006b00ff0877ac */ /* 0x000e620008000a00 */
[----:B0-----:R-:W-:-:S07]  /*00c0*/  IMAD.WIDE.U32 R2, R5, 0x4, R2 ;  /* 0x0000000405027825 */ /* 0x001fce00078e0002 */
[----:B-1----:R-:W-:Y:S05]  /*00d0*/  BRA.U !UP0, `(.L_x_5) ;  /* 0x0000000108487547 */ /* 0x002fea000b800000 */
[----:B------:R-:W-:-:S05]  /*00e0*/  UMOV UR4, 0x1 ;  /* 0x0000000100047882 */ /* 0x000fca0000000000 */
.L_x_8:
[----:B------:R-:W-:Y:S01]  /*00f0*/  USHF.L.U32 UR5, UR4, 0x1, URZ ;  /* 0x0000000104057899 */ /* 0x000fe200080006ff */
[----:B------:R-:W-:Y:S05]  /*0100*/  BSSY.RECONVERGENT B0, `(.L_x_6) ;  /* 0x000000b000007945 */ /* 0x000fea0003800200 */
[----:B0-----:R-:W-:-:S05]  /*0110*/  IMAD R7, R0, UR5, RZ ;  /* 0x0000000500077c24 */ /* 0x001fca000f8e02ff */
[----:B------:R-:W-:-:S13]  /*0120*/  ISETP.GE.U32.AND P0, PT, R7, UR6, PT ;  /* 0x0000000607007c0c */ /* 0x000fda000bf06070 */
[----:B------:R-:W-:Y:S05]  /*0130*/  @P0 BRA `(.L_x_7) ;  /* 0x00000000001c0947 */ /* 0x000fea0003800000 */
[C---:B------:R-:W-:Y:S01]  /*0140*/  IADD3 R5, PT, PT, R7.reuse, UR4, RZ ;  /* 0x0000000407057c10 */ /* 0x040fe2000fffe0ff */
[----:B------:R-:W-:-:S04]  /*0150*/  IMAD.WIDE.U32 R6, R7, 0x4, R2 ;  /* 0x0000000407067825 */ /* 0x000fc800078e0002 */
[----:B------:R-:W-:Y:S01]  /*0160*/  IMAD.WIDE.U32 R4, R5, 0x4, R2 ;  /* 0x0000000405047825 */ /* 0x000fe200078e0002 */
[----:B------:R-:W2:Y:S05]  /*0170*/  LDG.E R9, desc[UR8][R6.64] ;  /* 0x0000000806097981 */ /* 0x000eaa000c1e1900 */
[----:B------:R-:W2:Y:S02]  /*0180*/  LDG.E R4, desc[UR8][R4.64] ;  /* 0x0000000804047981 */ /* 0x000ea4000c1e1900 */
[----:B--2---:R-:W-:-:S05]  /*0190*/  IADD3 R9, PT, PT, R4, R9, RZ ;  /* 0x0000000904097210 */ /* 0x004fca0007ffe0ff */
[----:B------:R0:W-:Y:S02]  /*01a0*/  STG.E desc[UR8][R6.64], R9 ;  /* 0x0000000906007986 */ /* 0x0001e4000c101908 */
.L_x_7:
[----:B------:R-:W-:Y:S05]  /*01b0*/  BSYNC.RECONVERGENT B0 ;  /* 0x0000000000007941 */ /* 0x000fea0003800200 */
.L_x_6:
[----:B------:R-:W-:Y:S01]  /*01c0*/  BAR.SYNC.DEFER_BLOCKING 0x0 ;  /* 0x0000000000007b1d */ /* 0x000fe20000010000 */
[----:B------:R-:W-:-:S05]  /*01d0*/  UISETP.GE.U32.AND UP0, UPT, UR5, UR6, UPT ;  /* 0x000000060500728c */ /* 0x000fca000bf06070 */
[----:B------:R-:W-:-:S04]  /*01e0*/  UMOV UR4, UR5 ;  /* 0x0000000500047c82 */ /* 0x000fc80008000000 */
[----:B------:R-:W-:Y:S05]  /*01f0*/  BRA.U !UP0, `(.L_x_8) ;  /* 0xfffffffd08bc7547 */ /* 0x000fea000b83ffff */
.L_x_5:
[----:B------:R-:W-:-:S13]  /*0200*/  ISETP.NE.AND P0, PT, R0, RZ, PT ;  /* 0x000000ff0000720c */ /* 0x000fda0003f05270 */
[----:B------:R-:W-:Y:S05]  /*0210*/  @P0 EXIT ;  /* 0x000000000000094d */ /* 0x000fea0003800000 */
[----:B------:R-:W2:Y:S01]  /*0220*/  LDG.E R3, desc[UR8][R2.64] ;  /* 0x0000000802037981 */ /* 0x000ea2000c1e1900 */
[----:B------:R-:W1:Y:S02]  /*0230*/  LDC.64 R4, c[0x0][0x388] ;  /* 0x0000e200ff047b82 */ /* 0x000e640000000a00 */
[----:B-1----:R-:W-:-:S05]  /*0240*/  IMAD.WIDE.U32 R4, R11, 0x4, R4 ;  /* 0x000000040b047825 */ /* 0x002fca00078e0004 */
[----:B--2---:R-:W-:Y:S01]  /*0250*/  STG.E desc[UR8][R4.64], R3 ;  /* 0x0000000304007986 */ /* 0x004fe2000c101908 */
[----:B------:R-:W-:Y:S05]  /*0260*/  EXIT ;  /* 0x000000000000794d */ /* 0x000fea0003800000 */
.L_x_9:
        /* <DEDUP_REMOVED lines=9> */
.L_x_16:


//--------------------- .text._Z19GpuReduceNeighboredPiS_j --------------------------
	.section	.text._Z19GpuReduceNeighboredPiS_j,"ax",@progbits
	.align	128
        .global         _Z19GpuReduceNeighboredPiS_j
        .type           _Z19GpuReduceNeighboredPiS_j,@function
        .size           _Z19GpuReduceNeighboredPiS_j,(.L_x_17 - _Z19GpuReduceNeighboredPiS_j)
        .other          _Z19GpuReduceNeighboredPiS_j,@"STO_CUDA_ENTRY STV_DEFAULT"
_Z19GpuReduceNeighboredPiS_j:
.text._Z19GpuReduceNeighboredPiS_j:
        /* <DEDUP_REMOVED lines=14> */
[----:B------:R-:W-:Y:S02]  /*00e0*/  HFMA2 R7, -RZ, RZ, 0, 5.9604644775390625e-08 ;  /* 0x00000001ff077431 */ /* 0x000fe400000001ff */
[----:B------:R-:W-:-:S07]  /*00f0*/  IMAD.WIDE.U32 R4, R11, 0x4, R2 ;  /* 0x000000040b047825 */ /* 0x000fce00078e0002 */
.L_x_13:
[----:B------:R-:W-:Y:S01]  /*0100*/  SHF.L.U32 R8, R7, 0x1, RZ ;  /* 0x0000000107087819 */ /* 0x000fe200000006ff */
[----:B------:R-:W-:Y:S04]  /*0110*/  BSSY.RECONVERGENT B0, `(.L_x_11) ;  /* 0x0000009000007945 */ /* 0x000fe80003800200 */
[----:B------:R-:W-:-:S05]  /*0120*/  VIADD R0, R8, 0xffffffff ;  /* 0xffffffff08007836 */ /* 0x000fca0000000000 */
[----:B------:R-:W-:-:S13]  /*0130*/  LOP3.LUT P0, RZ, R0, R11, RZ, 0xc0, !PT ;  /* 0x0000000b00ff7212 */ /* 0x000fda000780c0ff */
[----:B0-----:R-:W-:Y:S05]  /*0140*/  @P0 BRA `(.L_x_12) ;  /* 0x0000000000140947 */ /* 0x001fea0003800000 */
[----:B------:R-:W-:Y:S01]  /*0150*/  IMAD.WIDE R6, R7, 0x4, R4 ;  /* 0x0000000407067825 */ /* 0x000fe200078e0204 */
[----:B------:R-:W2:Y:S05]  /*0160*/  LDG.E R9, desc[UR6][R4.64] ;  /* 0x0000000604097981 */ /* 0x000eaa000c1e1900 */
[----:B------:R-:W2:Y:S02]  /*0170*/  LDG.E R6, desc[UR6][R6.64] ;  /* 0x0000000606067981 */ /* 0x000ea4000c1e1900 */
[----:B--2---:R-:W-:-:S05]  /*0180*/  IADD3 R9, PT, PT, R6, R9, RZ ;  /* 0x0000000906097210 */ /* 0x004fca0007ffe0ff */
[----:B------:R0:W-:Y:S02]  /*0190*/  STG.E desc[UR6][R4.64], R9 ;  /* 0x0000000904007986 */ /* 0x0001e4000c101906 */
.L_x_12:
[----:B------:R-:W-:Y:S05]  /*01a0*/  BSYNC.RECONVERGENT B0 ;  /* 0x0000000000007941 */ /* 0x000fea0003800200 */
.L_x_11:
[----:B------:R-:W-:Y:S01]  /*01b0*/  BAR.SYNC.DEFER_BLOCKING 0x0 ;  /* 0x0000000000007b1d */ /* 0x000fe20000010000 */
[----:B------:R-:W-:Y:S01]  /*01c0*/  ISETP.GE.U32.AND P0, PT, R8, UR4, PT ;  /* 0x0000000408007c0c */ /* 0x000fe2000bf06070 */
[----:B------:R-:W-:-:S12]  /*01d0*/  IMAD.MOV.U32 R7, RZ, RZ, R8 ;  /* 0x000000ffff077224 */ /* 0x000fd800078e0008 */
[----:B------:R-:W-:Y:S05]  /*01e0*/  @!P0 BRA `(.L_x_13) ;  /* 0xfffffffc00c48947 */ /* 0x000fea000383ffff */
.L_x_10:
[----:B------:R-:W-:-:S13]  /*01f0*/  ISETP.NE.AND P0, PT, R11, RZ, PT ;  /* 0x000000ff0b00720c */ /* 0x000fda0003f05270 */
[----:B------:R-:W-:Y:S05]  /*0200*/  @P0 EXIT ;  /* 0x000000000000094d */ /* 0x000fea0003800000 */
[----:B------:R-:W2:Y:S01]  /*0210*/  LDG.E R3, desc[UR6][R2.64] ;  /* 0x0000000602037981 */ /* 0x000ea2000c1e1900 */
[----:B0-----:R-:W0:Y:S02]  /*0220*/  LDC.64 R4, c[0x0][0x388] ;  /* 0x0000e200ff047b82 */ /* 0x001e240000000a00 */
[----:B0-----:R-:W-:-:S05]  /*0230*/  IMAD.WIDE.U32 R4, R13, 0x4, R4 ;  /* 0x000000040d047825 */ /* 0x001fca00078e0004 */
[----:B--2---:R-:W-:Y:S01]  /*0240*/  STG.E desc[UR6][R4.64], R3 ;  /* 0x0000000304007986 */ /* 0x004fe2000c101906 */
[----:B------:R-:W-:Y:S05]  /*0250*/  EXIT ;  /* 0x000000000000794d */ /* 0x000fea0003800000 */
.L_x_14:
        /* <DEDUP_REMOVED lines=10> */
.L_x_17:


//--------------------- .nv.shared.reserved.0     --------------------------
	.section	.nv.shared.reserved.0,"aw",@nobits
	.weak		__nv_reservedSMEM_offset_0_alias
	.size		__nv_reservedSMEM_offset_0_alias, 0, 64
	.other		__nv_reservedSMEM_offset_0_alias,@"STO_CUDA_RESERVED_SHARED STV_DEFAULT"
__nv_reservedSMEM_offset_0_alias:
	.zero		0
	.zero		64


//--------------------- .nv.constant0._Z20GpuReduceInterleavedPiS_j --------------------------
	.section	.nv.constant0._Z20GpuReduceInterleavedPiS_j,"a",@progbits
	.sectionflags	@""
	.align	4
.nv.constant0._Z20GpuReduceInterleavedPiS_j:
	.zero		916


//--------------------- .nv.constant0._Z21GpuReduceNeighboredV2PiS_j --------------------------
	.section	.nv.constant0._Z21GpuReduceNeighboredV2PiS_j,"a",@progbits
	.sectionflags	@""
	.align	4
.nv.constant0._Z21GpuReduceNeighboredV2PiS_j:
	.zero		916


//--------------------- .nv.constant0._Z19GpuReduceNeighboredPiS_j --------------------------
	.section	.nv.constant0._Z19GpuReduceNeighboredPiS_j,"a",@progbits
	.sectionflags	@""
	.align	4
.nv.constant0._Z19GpuReduceNeighboredPiS_j:
	.zero		916


//--------------------- SYMBOLS --------------------------

	.type		.nv.reservedSmem.offset0,@object
	.size		.nv.reservedSmem.offset0,0x4
